	.headerflags	@"EF_CUDA_TEXMODE_UNIFIED EF_CUDA_64BIT_ADDRESS EF_CUDA_ACCELERATORS EF_CUDA_SM90 EF_CUDA_VIRTUAL_SM(EF_CUDA_SM90)"
	.elftype	@"ET_EXEC"


//--------------------- .nv.info                  --------------------------
	.section	.nv.info,"",@"SHT_CUDA_INFO"
	.align	4


	//----- nvinfo : EIATTR_REGCOUNT
	.align		4
        /*0000*/ 	.byte	0x04, 0x2f
        /*0002*/ 	.short	(.L_1 - .L_0)
	.align		4
.L_0:
        /*0004*/ 	.word	index@(triton_poi_fused_convolution_relu_2)
        /*0008*/ 	.word	0x00000020


	//----- nvinfo : EIATTR_MIN_STACK_SIZE
	.align		4
.L_1:
        /*000c*/ 	.byte	0x04, 0x12
        /*000e*/ 	.short	(.L_3 - .L_2)
	.align		4
.L_2:
        /*0010*/ 	.word	index@(triton_poi_fused_convolution_relu_2)
        /*0014*/ 	.word	0x00000000


	//----- nvinfo : EIATTR_FRAME_SIZE
	.align		4
.L_3:
        /*0018*/ 	.byte	0x04, 0x11
        /*001a*/ 	.short	(.L_5 - .L_4)
	.align		4
.L_4:
        /*001c*/ 	.word	index@(triton_poi_fused_convolution_relu_2)
        /*0020*/ 	.word	0x00000000


	//----- nvinfo : EIATTR_MIN_STACK_SIZE
	.align		4
.L_5:
        /*0024*/ 	.byte	0x04, 0x12
        /*0026*/ 	.short	(.L_7 - .L_6)
	.align		4
.L_6:
        /*0028*/ 	.word	index@(triton_poi_fused_convolution_relu_2)
        /*002c*/ 	.word	0x00000000
.L_7:


//--------------------- .nv.info.triton_poi_fused_convolution_relu_2 --------------------------
	.section	.nv.info.triton_poi_fused_convolution_relu_2,"",@"SHT_CUDA_INFO"
	.sectionflags	@""
	.align	4


	//----- nvinfo : EIATTR_CUDA_API_VERSION
	.align		4
        /*0000*/ 	.byte	0x04, 0x37
        /*0002*/ 	.short	(.L_9 - .L_8)
.L_8:
        /*0004*/ 	.word	0x0000007c


	//----- nvinfo : EIATTR_KPARAM_INFO
	.align		4
.L_9:
        /*0008*/ 	.byte	0x04, 0x17
        /*000a*/ 	.short	(.L_11 - .L_10)
.L_10:
        /*000c*/ 	.word	0x00000000
        /*0010*/ 	.short	0x0004
        /*0012*/ 	.short	0x001c
        /*0014*/ 	.byte	0x00, 0xf0, 0x11, 0x00


	//----- nvinfo : EIATTR_KPARAM_INFO
	.align		4
.L_11:
        /*0018*/ 	.byte	0x04, 0x17
        /*001a*/ 	.short	(.L_13 - .L_12)
.L_12:
        /*001c*/ 	.word	0x00000000
        /*0020*/ 	.short	0x0003
        /*0022*/ 	.short	0x0018
        /*0024*/ 	.byte	0x00, 0xf0, 0x11, 0x00


	//----- nvinfo : EIATTR_KPARAM_INFO
	.align		4
.L_13:
        /*0028*/ 	.byte	0x04, 0x17
        /*002a*/ 	.short	(.L_15 - .L_14)
.L_14:
        /*002c*/ 	.word	0x00000000
        /*0030*/ 	.short	0x0002
        /*0032*/ 	.short	0x0010
        /*0034*/ 	.byte	0x00, 0xf4, 0x21, 0x00


	//----- nvinfo : EIATTR_KPARAM_INFO
	.align		4
.L_15:
        /*0038*/ 	.byte	0x04, 0x17
        /*003a*/ 	.short	(.L_17 - .L_16)
.L_16:
        /*003c*/ 	.word	0x00000000
        /*0040*/ 	.short	0x0001
        /*0042*/ 	.short	0x0008
        /*0044*/ 	.byte	0x00, 0xf4, 0x21, 0x00


	//----- nvinfo : EIATTR_KPARAM_INFO
	.align		4
.L_17:
        /*0048*/ 	.byte	0x04, 0x17
        /*004a*/ 	.short	(.L_19 - .L_18)
.L_18:
        /*004c*/ 	.word	0x00000000
        /*0050*/ 	.short	0x0000
        /*0052*/ 	.short	0x0000
        /*0054*/ 	.byte	0x00, 0xf4, 0x21, 0x00


	//----- nvinfo : EIATTR_SPARSE_MMA_MASK
	.align		4
.L_19:
        /*0058*/ 	.byte	0x03, 0x50
        /*005a*/ 	.short	0x0000


	//----- nvinfo : EIATTR_MAXREG_COUNT
	.align		4
        /*005c*/ 	.byte	0x03, 0x1b
        /*005e*/ 	.short	0x00ff


	//----- nvinfo : EIATTR_EXIT_INSTR_OFFSETS
	.align		4
        /*0060*/ 	.byte	0x04, 0x1c
        /*0062*/ 	.short	(.L_21 - .L_20)


	//   ....[0]....
.L_20:
        /*0064*/ 	.word	0x00000e50


	//   ....[1]....
        /*0068*/ 	.word	0x00000ea0


	//----- nvinfo : EIATTR_REQNTID
	.align		4
.L_21:
        /*006c*/ 	.byte	0x04, 0x10
        /*006e*/ 	.short	(.L_23 - .L_22)
.L_22:
        /*0070*/ 	.word	0x00000100
        /*0074*/ 	.word	0x00000001
        /*0078*/ 	.word	0x00000001


	//----- nvinfo : EIATTR_CBANK_PARAM_SIZE
	.align		4
.L_23:
        /*007c*/ 	.byte	0x03, 0x19
        /*007e*/ 	.short	0x0020


	//----- nvinfo : EIATTR_PARAM_CBANK
	.align		4
        /*0080*/ 	.byte	0x04, 0x0a
        /*0082*/ 	.short	(.L_25 - .L_24)
	.align		4
.L_24:
        /*0084*/ 	.word	index@(.nv.constant0.triton_poi_fused_convolution_relu_2)
        /*0088*/ 	.short	0x0210
        /*008a*/ 	.short	0x0020


	//----- nvinfo : EIATTR_SW_WAR
	.align		4
.L_25:
        /*008c*/ 	.byte	0x04, 0x36
        /*008e*/ 	.short	(.L_27 - .L_26)
.L_26:
        /*0090*/ 	.word	0x00000008
.L_27:


//--------------------- .nv.callgraph             --------------------------
	.section	.nv.callgraph,"",@"SHT_CUDA_CALLGRAPH"
	.align	4
	.sectionentsize	8
	.align		4
        /*0000*/ 	.word	0x00000000
	.align		4
        /*0004*/ 	.word	0xffffffff
	.align		4
        /*0008*/ 	.word	0x00000000
	.align		4
        /*000c*/ 	.word	0xfffffffe
	.align		4
        /*0010*/ 	.word	0x00000000
	.align		4
        /*0014*/ 	.word	0xfffffffd
	.align		4
        /*0018*/ 	.word	0x00000000
	.align		4
        /*001c*/ 	.word	0xfffffffc


//--------------------- .text.triton_poi_fused_convolution_relu_2 --------------------------
	.section	.text.triton_poi_fused_convolution_relu_2,"ax",@progbits
	.sectionflags	@"SHF_BARRIERS=1"
	.align	128
        .global         triton_poi_fused_convolution_relu_2
        .type           triton_poi_fused_convolution_relu_2,@function
        .size           triton_poi_fused_convolution_relu_2,(.L_x_1 - triton_poi_fused_convolution_relu_2)
        .other          triton_poi_fused_convolution_relu_2,@"STO_CUDA_ENTRY STV_DEFAULT"
triton_poi_fused_convolution_relu_2:
.text.triton_poi_fused_convolution_relu_2:
[----:B------:R-:W0:Y:S01]  /*0000*/  LDC R1, c[0x0][0x28] ;  /* 0x00000a00ff017b82 */ /* 0x000e220000000800 */
[----:B------:R-:W1:Y:S07]  /*0010*/  S2R R2, SR_CTAID.Y ;  /* 0x0000000000027919 */ /* 0x000e6e0000002600 */
[----:B------:R-:W2:Y:S01]  /*0020*/  LDC.64 R28, c[0x0][0x210] ;  /* 0x00008400ff1c7b82 */ /* 0x000ea20000000a00 */
[----:B------:R-:W-:Y:S01]  /*0030*/  ULDC.64 UR6, c[0x0][0x208] ;  /* 0x0000820000067ab9 */ /* 0x000fe20000000a00 */
[----:B------:R-:W3:Y:S01]  /*0040*/  S2R R3, SR_TID.X ;  /* 0x0000000000037919 */ /* 0x000ee20000002100 */
[----:B------:R-:W4:Y:S05]  /*0050*/  S2R R27, SR_CTAID.X ;  /* 0x00000000001b7919 */ /* 0x000f2a0000002500 */
[----:B------:R-:W5:Y:S01]  /*0060*/  LDC.64 R24, c[0x0][0x218] ;  /* 0x00008600ff187b82 */ /* 0x000f620000000a00 */
[----:B-1----:R-:W-:-:S02]  /*0070*/  IMAD.SHL.U32 R0, R2, 0x10, RZ ;  /* 0x0000001002007824 */ /* 0x002fc400078e00ff */
[----:B---3--:R-:W-:Y:S01]  /*0080*/  IMAD.SHL.U32 R5, R3, 0x4, RZ ;  /* 0x0000000403057824 */ /* 0x008fe200078e00ff */
[----:B------:R-:W-:-:S04]  /*0090*/  SHF.R.U32.HI R26, RZ, 0x2, R3 ;  /* 0x00000002ff1a7819 */ /* 0x000fc80000011603 */
[----:B------:R-:W-:Y:S02]  /*00a0*/  LOP3.LUT R5, R0, 0xc, R5, 0xf8, !PT ;  /* 0x0000000c00057812 */ /* 0x000fe400078ef805 */
[----:B------:R-:W-:Y:S02]  /*00b0*/  SGXT.U32 R26, R26, 0x6 ;  /* 0x000000061a1a781a */ /* 0x000fe40000000000 */
[C---:B------:R-:W-:Y:S01]  /*00c0*/  ISETP.GE.AND P4, PT, R5.reuse, 0xc0, PT ;  /* 0x000000c00500780c */ /* 0x040fe20003f86270 */
[----:B------:R-:W-:Y:S01]  /*00d0*/  IMAD.HI R4, R5, 0x2aaaaaab, RZ ;  /* 0x2aaaaaab05047827 */ /* 0x000fe200078e02ff */
[----:B----4-:R-:W-:-:S04]  /*00e0*/  PRMT R11, R26, 0x6540, R27 ;  /* 0x000065401a0b7816 */ /* 0x010fc8000000001b */
[----:B------:R-:W-:Y:S02]  /*00f0*/  SHF.R.U32.HI R7, RZ, 0x1f, R4 ;  /* 0x0000001fff077819 */ /* 0x000fe40000011604 */
[C---:B------:R-:W-:Y:S02]  /*0100*/  LOP3.LUT R12, R11.reuse, 0xc0, RZ, 0xfc, !PT ;  /* 0x000000c00b0c7812 */ /* 0x040fe400078efcff */
[----:B------:R-:W-:Y:S02]  /*0110*/  LEA.HI.SX32 R4, R4, R7, 0x1d ;  /* 0x0000000704047211 */ /* 0x000fe400078feaff */
[C---:B------:R-:W-:Y:S02]  /*0120*/  LOP3.LUT R7, R11.reuse, 0x80, RZ, 0xfc, !PT ;  /* 0x000000800b077812 */ /* 0x040fe400078efcff */
[----:B------:R-:W-:Y:S01]  /*0130*/  LOP3.LUT R6, R11, 0x40, RZ, 0xfc, !PT ;  /* 0x000000400b067812 */ /* 0x000fe200078efcff */
[----:B------:R-:W-:Y:S01]  /*0140*/  IMAD R23, R4, -0x30, R5 ;  /* 0xffffffd004177824 */ /* 0x000fe200078e0205 */
[----:B------:R-:W-:-:S02]  /*0150*/  ISETP.LT.AND P2, PT, R7, 0xe1, !P4 ;  /* 0x000000e10700780c */ /* 0x000fc40006741270 */
[----:B------:R-:W-:Y:S02]  /*0160*/  CS2R R14, SRZ ;  /* 0x00000000000e7805 */ /* 0x000fe4000001ff00 */
[----:B------:R-:W-:Y:S01]  /*0170*/  ISETP.LT.AND P3, PT, R12, 0xe1, !P4 ;  /* 0x000000e10c00780c */ /* 0x000fe20006761270 */
[----:B------:R-:W-:Y:S01]  /*0180*/  IMAD R8, R4, 0x2a30, R23 ;  /* 0x00002a3004087824 */ /* 0x000fe200078e0217 */
[----:B------:R-:W-:Y:S02]  /*0190*/  ISETP.LT.AND P1, PT, R6, 0xe1, !P4 ;  /* 0x000000e10600780c */ /* 0x000fe40006721270 */
[----:B------:R-:W-:Y:S02]  /*01a0*/  CS2R R12, SRZ ;  /* 0x00000000000c7805 */ /* 0x000fe4000001ff00 */
[C---:B------:R-:W-:Y:S01]  /*01b0*/  ISETP.LT.AND P0, PT, R11.reuse, 0xe1, !P4 ;  /* 0x000000e10b00780c */ /* 0x040fe20006701270 */
[----:B------:R-:W-:Y:S01]  /*01c0*/  IMAD R21, R11, 0x30, R8 ;  /* 0x000000300b157824 */ /* 0x000fe200078e0208 */
[----:B------:R-:W-:Y:S01]  /*01d0*/  CS2R R4, SRZ ;  /* 0x0000000000047805 */ /* 0x000fe2000001ff00 */
[----:B-----5:R-:W-:Y:S01]  /*01e0*/  IMAD.WIDE R24, R23, 0x4, R24 ;  /* 0x0000000417187825 */ /* 0x020fe200078e0218 */
[----:B------:R-:W-:-:S02]  /*01f0*/  CS2R R6, SRZ ;  /* 0x0000000000067805 */ /* 0x000fc4000001ff00 */
[----:B------:R-:W-:Y:S02]  /*0200*/  CS2R R8, SRZ ;  /* 0x0000000000087805 */ /* 0x000fe4000001ff00 */
[----:B------:R-:W-:Y:S01]  /*0210*/  CS2R R10, SRZ ;  /* 0x00000000000a7805 */ /* 0x000fe2000001ff00 */
[C---:B------:R-:W-:Y:S02]  /*0220*/  VIADD R20, R21.reuse, 0x1800 ;  /* 0x0000180015147836 */ /* 0x040fe40000000000 */
[C---:B------:R-:W-:Y:S02]  /*0230*/  VIADD R19, R21.reuse, 0xc00 ;  /* 0x00000c0015137836 */ /* 0x040fe40000000000 */
[----:B--2---:R-:W-:-:S04]  /*0240*/  IMAD.WIDE R16, R21, 0x4, R28 ;  /* 0x0000000415107825 */ /* 0x004fc800078e021c */
[----:B------:R-:W-:Y:S01]  /*0250*/  VIADD R22, R21, 0x2400 ;  /* 0x0000240015167836 */ /* 0x000fe20000000000 */
[----:B------:R-:W2:Y:S01]  /*0260*/  @P0 LDG.E.EL.128 R4, desc[UR6][R16.64] ;  /* 0x0000000610040981 */ /* 0x000ea2000c2e1d00 */
[----:B------:R-:W-:-:S04]  /*0270*/  IMAD.WIDE R20, R20, 0x4, R28 ;  /* 0x0000000414147825 */ /* 0x000fc800078e021c */
[--C-:B------:R-:W-:Y:S01]  /*0280*/  IMAD.WIDE R18, R19, 0x4, R28.reuse ;  /* 0x0000000413127825 */ /* 0x100fe200078e021c */
[----:B------:R1:W3:Y:S03]  /*0290*/  @P2 LDG.E.EL.128 R12, desc[UR6][R20.64] ;  /* 0x00000006140c2981 */ /* 0x0002e6000c2e1d00 */
[----:B------:R-:W-:Y:S01]  /*02a0*/  IMAD.WIDE R28, R22, 0x4, R28 ;  /* 0x00000004161c7825 */ /* 0x000fe200078e021c */
[----:B------:R-:W-:Y:S01]  /*02b0*/  CS2R R22, SRZ ;  /* 0x0000000000167805 */ /* 0x000fe2000001ff00 */
[----:B------:R4:W5:Y:S01]  /*02c0*/  @P1 LDG.E.EL.128 R8, desc[UR6][R18.64] ;  /* 0x0000000612081981 */ /* 0x000962000c2e1d00 */
[----:B-1----:R-:W-:Y:S02]  /*02d0*/  CS2R R20, SRZ ;  /* 0x0000000000147805 */ /* 0x002fe4000001ff00 */
[----:B------:R-:W-:Y:S02]  /*02e0*/  CS2R R16, SRZ ;  /* 0x0000000000107805 */ /* 0x000fe4000001ff00 */
[----:B----4-:R-:W-:-:S02]  /*02f0*/  CS2R R18, SRZ ;  /* 0x0000000000127805 */ /* 0x010fc4000001ff00 */
[----:B------:R1:W5:Y:S04]  /*0300*/  @!P4 LDG.E.EL.128 R20, desc[UR6][R24.64] ;  /* 0x000000061814c981 */ /* 0x000368000c2e1d00 */
[----:B------:R4:W3:Y:S01]  /*0310*/  @P3 LDG.E.EL.128 R16, desc[UR6][R28.64] ;  /* 0x000000061c103981 */ /* 0x0008e2000c2e1d00 */
[----:B------:R-:W4:Y:S01]  /*0320*/  S2UR UR5, SR_CgaCtaId ;  /* 0x00000000000579c3 */ /* 0x000f220000008800 */
[C---:B------:R-:W-:Y:S01]  /*0330*/  PRMT R27, R3.reuse, 0x6540, R27 ;  /* 0x00006540031b7816 */ /* 0x040fe2000000001b */
[----:B------:R-:W-:Y:S01]  /*0340*/  IMAD.SHL.U32 R3, R3, 0x400, RZ ;  /* 0x0000040003037824 */ /* 0x000fe200078e00ff */
[----:B------:R-:W-:-:S04]  /*0350*/  UMOV UR4, 0x400 ;  /* 0x0000040000047882 */ /* 0x000fc80000000000 */
[----:B------:R-:W-:-:S04]  /*0360*/  LOP3.LUT R3, R3, 0xc00, RZ, 0xc0, !PT ;  /* 0x00000c0003037812 */ /* 0x000fc800078ec0ff */
[C---:B-1----:R-:W-:Y:S02]  /*0370*/  LOP3.LUT R24, R3.reuse, 0x100, RZ, 0xfc, !PT ;  /* 0x0000010003187812 */ /* 0x042fe400078efcff */
[C---:B------:R-:W-:Y:S01]  /*0380*/  LOP3.LUT R25, R3.reuse, 0x200, RZ, 0xfc, !PT ;  /* 0x0000020003197812 */ /* 0x040fe200078efcff */
[----:B0---4-:R-:W-:Y:S01]  /*0390*/  UPRMT UR4, UR5, 0x654, UR4 ;  /* 0x0000065405047896 */ /* 0x011fe20008000004 */
[----:B------:R-:W-:-:S05]  /*03a0*/  LOP3.LUT R28, R3, 0x300, RZ, 0xfc, !PT ;  /* 0x00000300031c7812 */ /* 0x000fca00078efcff */
[----:B------:R-:W-:Y:S02]  /*03b0*/  LEA.HI R24, R24, UR4, RZ, 0x1a ;  /* 0x0000000418187c11 */ /* 0x000fe4000f8fd0ff */
[----:B------:R-:W-:Y:S02]  /*03c0*/  LEA.HI R28, R28, UR4, RZ, 0x1a ;  /* 0x000000041c1c7c11 */ /* 0x000fe4000f8fd0ff */
[C---:B-----5:R-:W-:Y:S01]  /*03d0*/  FSETP.GEU.AND P2, PT, R20.reuse, -R8, PT ;  /* 0x800000081400720b */ /* 0x060fe20003f4e000 */
[----:B------:R-:W-:Y:S01]  /*03e0*/  FADD R8, R20, R8 ;  /* 0x0000000814087221 */ /* 0x000fe20000000000 */
[C---:B--2---:R-:W-:Y:S01]  /*03f0*/  FSETP.GEU.AND P0, PT, R21.reuse, -R5, PT ;  /* 0x800000051500720b */ /* 0x044fe20003f0e000 */
[C---:B------:R-:W-:Y:S01]  /*0400*/  FADD R5, R21.reuse, R5 ;  /* 0x0000000515057221 */ /* 0x040fe20000000000 */
[C---:B------:R-:W-:Y:S01]  /*0410*/  FSETP.GEU.AND P5, PT, R21.reuse, -R9, PT ;  /* 0x800000091500720b */ /* 0x040fe20003fae000 */
[C---:B------:R-:W-:Y:S01]  /*0420*/  FADD R9, R21.reuse, R9 ;  /* 0x0000000915097221 */ /* 0x040fe20000000000 */
[C---:B---3--:R-:W-:Y:S01]  /*0430*/  FSETP.GEU.AND P6, PT, R21.reuse, -R13, PT ;  /* 0x8000000d1500720b */ /* 0x048fe20003fce000 */
[----:B------:R-:W-:Y:S01]  /*0440*/  FADD R13, R21, R13 ;  /* 0x0000000d150d7221 */ /* 0x000fe20000000000 */
[----:B------:R-:W-:-:S02]  /*0450*/  FSEL R8, R8, RZ, P2 ;  /* 0x000000ff08087208 */ /* 0x000fc40001000000 */
[C---:B------:R-:W-:Y:S01]  /*0460*/  FSETP.GEU.AND P2, PT, R21.reuse, -R17, PT ;  /* 0x800000111500720b */ /* 0x040fe20003f4e000 */
[----:B------:R-:W-:Y:S01]  /*0470*/  FADD R21, R21, R17 ;  /* 0x0000001115157221 */ /* 0x000fe20000000000 */
[C---:B------:R-:W-:Y:S02]  /*0480*/  LOP3.LUT R17, R3.reuse, R26, RZ, 0xfc, !PT ;  /* 0x0000001a03117212 */ /* 0x040fe400078efcff */
[C---:B------:R-:W-:Y:S01]  /*0490*/  FSETP.GEU.AND P4, PT, R20.reuse, -R4, PT ;  /* 0x800000041400720b */ /* 0x040fe20003f8e000 */
[C---:B------:R-:W-:Y:S01]  /*04a0*/  FADD R4, R20.reuse, R4 ;  /* 0x0000000414047221 */ /* 0x040fe20000000000 */
[C---:B------:R-:W-:Y:S01]  /*04b0*/  FSETP.GEU.AND P3, PT, R20.reuse, -R12, PT ;  /* 0x8000000c1400720b */ /* 0x040fe20003f6e000 */
[C---:B------:R-:W-:Y:S01]  /*04c0*/  FADD R12, R20.reuse, R12 ;  /* 0x0000000c140c7221 */ /* 0x040fe20000000000 */
[C---:B------:R-:W-:Y:S01]  /*04d0*/  FSETP.GEU.AND P1, PT, R20.reuse, -R16, PT ;  /* 0x800000101400720b */ /* 0x040fe20003f2e000 */
[----:B------:R-:W-:Y:S01]  /*04e0*/  FADD R16, R20, R16 ;  /* 0x0000001014107221 */ /* 0x000fe20000000000 */
[----:B------:R-:W-:Y:S01]  /*04f0*/  LEA.HI R20, R3, UR4, RZ, 0x1a ;  /* 0x0000000403147c11 */ /* 0x000fe2000f8fd0ff */
[----:B------:R-:W-:Y:S01]  /*0500*/  IMAD R3, R17, 0x4, R24 ;  /* 0x0000000411037824 */ /* 0x000fe200078e0218 */
[----:B------:R-:W-:-:S02]  /*0510*/  FSEL R24, R9, RZ, P5 ;  /* 0x000000ff09187208 */ /* 0x000fc40002800000 */
[----:B------:R-:W0:Y:S01]  /*0520*/  S2R R9, SR_TID.X ;  /* 0x0000000000097919 */ /* 0x000e220000002100 */
[----:B------:R-:W-:Y:S01]  /*0530*/  LEA.HI R26, R25, UR4, RZ, 0x1a ;  /* 0x00000004191a7c11 */ /* 0x000fe2000f8fd0ff */
[C---:B------:R-:W-:Y:S01]  /*0540*/  IMAD R25, R17.reuse, 0x4, R20 ;  /* 0x0000000411197824 */ /* 0x040fe200078e0214 */
[----:B------:R-:W-:Y:S02]  /*0550*/  FSEL R12, R12, RZ, P3 ;  /* 0x000000ff0c0c7208 */ /* 0x000fe40001800000 */
[----:B------:R-:W-:Y:S01]  /*0560*/  FSEL R4, R4, RZ, P4 ;  /* 0x000000ff04047208 */ /* 0x000fe20002000000 */
[----:B------:R-:W-:Y:S01]  /*0570*/  IMAD R20, R17, 0x4, R26 ;  /* 0x0000000411147824 */ /* 0x000fe200078e021a */
[----:B------:R-:W-:Y:S02]  /*0580*/  FSEL R26, R13, RZ, P6 ;  /* 0x000000ff0d1a7208 */ /* 0x000fe40003000000 */
[C---:B------:R-:W-:Y:S01]  /*0590*/  FSETP.GEU.AND P3, PT, R22.reuse, -R6, PT ;  /* 0x800000061600720b */ /* 0x040fe20003f6e000 */
[C---:B------:R-:W-:Y:S01]  /*05a0*/  FADD R6, R22.reuse, R6 ;  /* 0x0000000616067221 */ /* 0x040fe20000000000 */
[C---:B------:R-:W-:Y:S01]  /*05b0*/  FSETP.GEU.AND P4, PT, R22.reuse, -R10, PT ;  /* 0x8000000a1600720b */ /* 0x040fe20003f8e000 */
[C---:B------:R-:W-:Y:S01]  /*05c0*/  FADD R10, R22.reuse, R10 ;  /* 0x0000000a160a7221 */ /* 0x040fe20000000000 */
[C---:B------:R-:W-:Y:S01]  /*05d0*/  FSETP.GEU.AND P5, PT, R22.reuse, -R14, PT ;  /* 0x8000000e1600720b */ /* 0x040fe20003fae000 */
[C---:B------:R-:W-:Y:S01]  /*05e0*/  FADD R14, R22.reuse, R14 ;  /* 0x0000000e160e7221 */ /* 0x040fe20000000000 */
[C---:B------:R-:W-:Y:S01]  /*05f0*/  FSETP.GEU.AND P6, PT, R22.reuse, -R18, PT ;  /* 0x800000121600720b */ /* 0x040fe20003fce000 */
[----:B------:R-:W-:Y:S01]  /*0600*/  FADD R18, R22, R18 ;  /* 0x0000001216127221 */ /* 0x000fe20000000000 */
[----:B------:R-:W-:-:S02]  /*0610*/  FSEL R22, R5, RZ, P0 ;  /* 0x000000ff05167208 */ /* 0x000fc40000000000 */
[C---:B------:R-:W-:Y:S01]  /*0620*/  FSETP.GEU.AND P0, PT, R23.reuse, -R7, PT ;  /* 0x800000071700720b */ /* 0x040fe20003f0e000 */
[C---:B------:R-:W-:Y:S01]  /*0630*/  FADD R7, R23.reuse, R7 ;  /* 0x0000000717077221 */ /* 0x040fe20000000000 */
[----:B------:R-:W-:Y:S02]  /*0640*/  FSEL R5, R10, RZ, P4 ;  /* 0x000000ff0a057208 */ /* 0x000fe40002000000 */
[C---:B------:R-:W-:Y:S01]  /*0650*/  FSETP.GEU.AND P4, PT, R23.reuse, -R11, PT ;  /* 0x8000000b1700720b */ /* 0x040fe20003f8e000 */
[----:B------:R-:W-:Y:S01]  /*0660*/  FADD R11, R23, R11 ;  /* 0x0000000b170b7221 */ /* 0x000fe20000000000 */
[----:B------:R-:W-:Y:S01]  /*0670*/  FSEL R13, R6, RZ, P3 ;  /* 0x000000ff060d7208 */ /* 0x000fe20001800000 */
[----:B------:R-:W-:Y:S01]  /*0680*/  IMAD R17, R17, 0x4, R28 ;  /* 0x0000000411117824 */ /* 0x000fe200078e021c */
[----:B------:R-:W-:Y:S01]  /*0690*/  FSEL R6, R7, RZ, P0 ;  /* 0x000000ff07067208 */ /* 0x000fe20000000000 */
[----:B------:R-:W-:Y:S01]  /*06a0*/  STS [R25], R4 ;  /* 0x0000000419007388 */ /* 0x000fe20000000800 */
[C---:B------:R-:W-:Y:S01]  /*06b0*/  FSETP.GEU.AND P3, PT, R23.reuse, -R15, PT ;  /* 0x8000000f1700720b */ /* 0x040fe20003f6e000 */
[----:B------:R-:W-:Y:S01]  /*06c0*/  FADD R15, R23, R15 ;  /* 0x0000000f170f7221 */ /* 0x000fe20000000000 */
[----:B------:R-:W-:Y:S01]  /*06d0*/  FSEL R10, R11, RZ, P4 ;  /* 0x000000ff0b0a7208 */ /* 0x000fe20002000000 */
[----:B------:R-:W-:Y:S01]  /*06e0*/  STS [R3+0x400], R22 ;  /* 0x0004001603007388 */ /* 0x000fe20000000800 */
[----:B------:R-:W-:-:S03]  /*06f0*/  FSETP.GEU.AND P0, PT, R23, -R19, PT ;  /* 0x800000131700720b */ /* 0x000fc60003f0e000 */
[----:B------:R-:W-:Y:S01]  /*0700*/  STS [R20+0x800], R13 ;  /* 0x0008000d14007388 */ /* 0x000fe20000000800 */
[----:B------:R-:W-:Y:S01]  /*0710*/  FADD R19, R23, R19 ;  /* 0x0000001317137221 */ /* 0x000fe20000000000 */
[----:B------:R-:W-:Y:S02]  /*0720*/  FSEL R7, R14, RZ, P5 ;  /* 0x000000ff0e077208 */ /* 0x000fe40002800000 */
[----:B------:R0:W-:Y:S01]  /*0730*/  STS [R17+0xc00], R6 ;  /* 0x000c000611007388 */ /* 0x0001e20000000800 */
[----:B------:R-:W-:-:S03]  /*0740*/  FSEL R14, R15, RZ, P3 ;  /* 0x000000ff0f0e7208 */ /* 0x000fc60001800000 */
[----:B------:R1:W-:Y:S01]  /*0750*/  STS [R25+0x100], R8 ;  /* 0x0001000819007388 */ /* 0x0003e20000000800 */
[----:B------:R-:W-:-:S03]  /*0760*/  FSEL R16, R16, RZ, P1 ;  /* 0x000000ff10107208 */ /* 0x000fc60000800000 */
[----:B------:R-:W-:Y:S01]  /*0770*/  STS [R3+0x500], R24 ;  /* 0x0005001803007388 */ /* 0x000fe20000000800 */
[----:B0-----:R-:W-:-:S03]  /*0780*/  LOP3.LUT R6, R9, 0xff, RZ, 0xc0, !PT ;  /* 0x000000ff09067812 */ /* 0x001fc600078ec0ff */
[----:B------:R0:W-:Y:S01]  /*0790*/  STS [R20+0x900], R5 ;  /* 0x0009000514007388 */ /* 0x0001e20000000800 */
[----:B------:R-:W-:Y:S02]  /*07a0*/  FSEL R9, R18, RZ, P6 ;  /* 0x000000ff12097208 */ /* 0x000fe40003000000 */
[----:B-1----:R-:W-:Y:S01]  /*07b0*/  FSEL R8, R21, RZ, P2 ;  /* 0x000000ff15087208 */ /* 0x002fe20001000000 */
[----:B------:R-:W-:Y:S01]  /*07c0*/  STS [R17+0xd00], R10 ;  /* 0x000d000a11007388 */ /* 0x000fe20000000800 */
[----:B------:R-:W-:-:S03]  /*07d0*/  FSEL R18, R19, RZ, P0 ;  /* 0x000000ff13127208 */ /* 0x000fc60000000000 */
[----:B------:R-:W-:Y:S01]  /*07e0*/  STS [R25+0x200], R12 ;  /* 0x0002000c19007388 */ /* 0x000fe20000000800 */
[----:B------:R-:W-:Y:S01]  /*07f0*/  LEA R6, R6, UR4, 0x2 ;  /* 0x0000000406067c11 */ /* 0x000fe2000f8e10ff */
[----:B0-----:R-:W0:Y:S02]  /*0800*/  LDC.64 R4, c[0x0][0x220] ;  /* 0x00008800ff047b82 */ /* 0x001e240000000a00 */
[----:B------:R-:W-:Y:S04]  /*0810*/  STS [R3+0x600], R26 ;  /* 0x0006001a03007388 */ /* 0x000fe80000000800 */
[----:B------:R-:W-:Y:S04]  /*0820*/  STS [R20+0xa00], R7 ;  /* 0x000a000714007388 */ /* 0x000fe80000000800 */
[----:B------:R-:W-:Y:S04]  /*0830*/  STS [R17+0xe00], R14 ;  /* 0x000e000e11007388 */ /* 0x000fe80000000800 */
[----:B------:R-:W-:Y:S04]  /*0840*/  STS [R25+0x300], R16 ;  /* 0x0003001019007388 */ /* 0x000fe80000000800 */
[----:B------:R1:W-:Y:S04]  /*0850*/  STS [R3+0x700], R8 ;  /* 0x0007000803007388 */ /* 0x0003e80000000800 */
[----:B------:R0:W-:Y:S04]  /*0860*/  STS [R20+0xb00], R9 ;  /* 0x000b000914007388 */ /* 0x0001e80000000800 */
[----:B------:R-:W-:Y:S01]  /*0870*/  STS [R17+0xf00], R18 ;  /* 0x000f001211007388 */ /* 0x000fe20000000800 */
[----:B------:R-:W-:Y:S01]  /*0880*/  BAR.SYNC.DEFER_BLOCKING 0x0 ;  /* 0x0000000000007b1d */ /* 0x000fe20000010000 */
[----:B------:R-:W-:-:S05]  /*0890*/  ISETP.GE.AND P0, PT, R27, 0xe1, PT ;  /* 0x000000e11b00780c */ /* 0x000fca0003f06270 */
[----:B------:R-:W2:Y:S04]  /*08a0*/  LDS R29, [R6] ;  /* 0x00000000061d7984 */ /* 0x000ea80000000800 */
[----:B------:R-:W3:Y:S04]  /*08b0*/  LDS R22, [R6+0x404] ;  /* 0x0004040006167984 */ /* 0x000ee80000000800 */
[----:B------:R-:W4:Y:S04]  /*08c0*/  LDS R21, [R6+0x808] ;  /* 0x0008080006157984 */ /* 0x000f280000000800 */
[----:B------:R-:W5:Y:S01]  /*08d0*/  LDS R23, [R6+0xc0c] ;  /* 0x000c0c0006177984 */ /* 0x000f620000000800 */
[C---:B-1----:R-:W-:Y:S01]  /*08e0*/  VIADD R3, R0.reuse, 0x1 ;  /* 0x0000000100037836 */ /* 0x042fe20000000000 */
[----:B------:R-:W-:Y:S01]  /*08f0*/  ISETP.LT.AND P3, PT, R0, 0xc0, !P0 ;  /* 0x000000c00000780c */ /* 0x000fe20004761270 */
[----:B------:R-:W-:Y:S01]  /*0900*/  IMAD R27, R2, 0xe10, R27 ;  /* 0x00000e10021b7824 */ /* 0x000fe200078e021b */
[----:B------:R-:W1:Y:S01]  /*0910*/  LDS R25, [R6+0x1010] ;  /* 0x0010100006197984 */ /* 0x000e620000000800 */
[C---:B------:R-:W-:Y:S01]  /*0920*/  VIADD R7, R0.reuse, 0x2 ;  /* 0x0000000200077836 */ /* 0x040fe20000000000 */
[----:B------:R-:W-:Y:S01]  /*0930*/  ISETP.LT.AND P2, PT, R3, 0xc0, !P0 ;  /* 0x000000c00300780c */ /* 0x000fe20004741270 */
[C---:B------:R-:W-:Y:S01]  /*0940*/  VIADD R2, R0.reuse, 0x3 ;  /* 0x0000000300027836 */ /* 0x040fe20000000000 */
[----:B------:R-:W1:Y:S01]  /*0950*/  LDS R15, [R6+0x1414] ;  /* 0x00141400060f7984 */ /* 0x000e620000000800 */
[----:B------:R-:W-:-:S02]  /*0960*/  VIADD R3, R0, 0x4 ;  /* 0x0000000400037836 */ /* 0x000fc40000000000 */
[----:B------:R-:W-:Y:S01]  /*0970*/  VIADD R11, R27, 0xe1 ;  /* 0x000000e11b0b7836 */ /* 0x000fe20000000000 */
[----:B------:R-:W-:Y:S01]  /*0980*/  ISETP.LT.AND P1, PT, R7, 0xc0, !P0 ;  /* 0x000000c00700780c */ /* 0x000fe20004721270 */
[--C-:B0-----:R-:W-:Y:S01]  /*0990*/  IMAD.WIDE R8, R27, 0x4, R4.reuse ;  /* 0x000000041b087825 */ /* 0x101fe200078e0204 */
[----:B------:R-:W-:Y:S01]  /*09a0*/  ISETP.LT.AND P6, PT, R2, 0xc0, !P0 ;  /* 0x000000c00200780c */ /* 0x000fe200047c1270 */
[----:B------:R-:W0:Y:S01]  /*09b0*/  LDS R7, [R6+0x1818] ;  /* 0x0018180006077984 */ /* 0x000e220000000800 */
[----:B------:R-:W-:Y:S01]  /*09c0*/  ISETP.LT.AND P5, PT, R3, 0xc0, !P0 ;  /* 0x000000c00300780c */ /* 0x000fe200047a1270 */
[C---:B------:R-:W-:Y:S02]  /*09d0*/  VIADD R2, R0.reuse, 0x5 ;  /* 0x0000000500027836 */ /* 0x040fe40000000000 */
[----:B------:R-:W-:Y:S01]  /*09e0*/  IMAD.WIDE R10, R11, 0x4, R4 ;  /* 0x000000040b0a7825 */ /* 0x000fe200078e0204 */
[----:B------:R-:W0:Y:S03]  /*09f0*/  LDS R13, [R6+0x1c1c] ;  /* 0x001c1c00060d7984 */ /* 0x000e260000000800 */
[----:B------:R-:W-:Y:S01]  /*0a00*/  VIADD R3, R0, 0x7 ;  /* 0x0000000700037836 */ /* 0x000fe20000000000 */
[----:B------:R-:W-:Y:S01]  /*0a10*/  ISETP.LT.AND P4, PT, R2, 0xc0, !P0 ;  /* 0x000000c00200780c */ /* 0x000fe20004781270 */
[----:B------:R-:W-:Y:S01]  /*0a20*/  VIADD R2, R0, 0x6 ;  /* 0x0000000600027836 */ /* 0x000fe20000000000 */
[----:B------:R-:W0:Y:S04]  /*0a30*/  LDS R12, [R6+0x2020] ;  /* 0x00202000060c7984 */ /* 0x000e280000000800 */
[----:B--2---:R2:W-:Y:S01]  /*0a40*/  @P3 STG.E desc[UR6][R8.64], R29 ;  /* 0x0000001d08003986 */ /* 0x0045e2000c101906 */
[----:B------:R-:W-:-:S03]  /*0a50*/  VIADD R17, R27, 0x2a3 ;  /* 0x000002a31b117836 */ /* 0x000fc60000000000 */
[----:B---3--:R3:W-:Y:S01]  /*0a60*/  @P2 STG.E desc[UR6][R10.64], R22 ;  /* 0x000000160a002986 */ /* 0x0087e2000c101906 */
[----:B------:R-:W-:Y:S01]  /*0a70*/  ISETP.LT.AND P2, PT, R3, 0xc0, !P0 ;  /* 0x000000c00300780c */ /* 0x000fe20004741270 */
[C---:B------:R-:W-:Y:S01]  /*0a80*/  VIADD R3, R27.reuse, 0x1c2 ;  /* 0x000001c21b037836 */ /* 0x040fe20000000000 */
[----:B------:R-:W-:Y:S01]  /*0a90*/  ISETP.LT.AND P3, PT, R2, 0xc0, !P0 ;  /* 0x000000c00200780c */ /* 0x000fe20004761270 */
[----:B------:R-:W-:Y:S01]  /*0aa0*/  VIADD R19, R27, 0x384 ;  /* 0x000003841b137836 */ /* 0x000fe20000000000 */
[----:B------:R-:W0:Y:S01]  /*0ab0*/  LDS R14, [R6+0x2424] ;  /* 0x00242400060e7984 */ /* 0x000e220000000800 */
[----:B------:R-:W-:-:S03]  /*0ac0*/  IMAD.WIDE R2, R3, 0x4, R4 ;  /* 0x0000000403027825 */ /* 0x000fc600078e0204 */
[----:B------:R-:W0:Y:S01]  /*0ad0*/  LDS R20, [R6+0x2828] ;  /* 0x0028280006147984 */ /* 0x000e220000000800 */
[----:B--2---:R-:W-:-:S03]  /*0ae0*/  IMAD.WIDE R8, R17, 0x4, R4 ;  /* 0x0000000411087825 */ /* 0x004fc600078e0204 */
[----:B------:R-:W-:Y:S01]  /*0af0*/  LDS R18, [R6+0x3030] ;  /* 0x0030300006127984 */ /* 0x000fe20000000800 */
[C---:B------:R-:W-:Y:S02]  /*0b00*/  VIADD R17, R0.reuse, 0x9 ;  /* 0x0000000900117836 */ /* 0x040fe40000000000 */
[----:B------:R-:W-:Y:S01]  /*0b10*/  VIADD R16, R0, 0x8 ;  /* 0x0000000800107836 */ /* 0x000fe20000000000 */
[----:B----4-:R2:W-:Y:S01]  /*0b20*/  @P1 STG.E desc[UR6][R2.64], R21 ;  /* 0x0000001502001986 */ /* 0x0105e2000c101906 */
[----:B---3--:R-:W-:-:S03]  /*0b30*/  IMAD.WIDE R10, R19, 0x4, R4 ;  /* 0x00000004130a7825 */ /* 0x008fc600078e0204 */
[----:B-----5:R3:W-:Y:S01]  /*0b40*/  @P6 STG.E desc[UR6][R8.64], R23 ;  /* 0x0000001708006986 */ /* 0x0207e2000c101906 */
[----:B------:R-:W-:-:S03]  /*0b50*/  ISETP.LT.AND P6, PT, R17, 0xc0, !P0 ;  /* 0x000000c01100780c */ /* 0x000fc600047c1270 */
[----:B------:R-:W4:Y:S01]  /*0b60*/  LDS R19, [R6+0x2c2c] ;  /* 0x002c2c0006137984 */ /* 0x000f220000000800 */
[----:B------:R-:W-:-:S03]  /*0b70*/  ISETP.LT.AND P1, PT, R16, 0xc0, !P0 ;  /* 0x000000c01000780c */ /* 0x000fc60004721270 */
[----:B------:R-:W5:Y:S04]  /*0b80*/  LDS R17, [R6+0x3434] ;  /* 0x0034340006117984 */ /* 0x000f680000000800 */
[----:B------:R-:W4:Y:S01]  /*0b90*/  LDS R16, [R6+0x3838] ;  /* 0x0038380006107984 */ /* 0x000f220000000800 */
[----:B------:R-:W-:Y:S02]  /*0ba0*/  VIADD R22, R0, 0xa ;  /* 0x0000000a00167836 */ /* 0x000fe40000000000 */
[C---:B------:R-:W-:Y:S02]  /*0bb0*/  VIADD R29, R27.reuse, 0x465 ;  /* 0x000004651b1d7836 */ /* 0x040fe40000000000 */
[----:B--2---:R-:W-:Y:S01]  /*0bc0*/  VIADD R3, R27, 0x546 ;  /* 0x000005461b037836 */ /* 0x004fe20000000000 */
[----:B-1----:R1:W-:Y:S01]  /*0bd0*/  @P5 STG.E desc[UR6][R10.64], R25 ;  /* 0x000000190a005986 */ /* 0x0023e2000c101906 */
[----:B---3--:R-:W-:Y:S01]  /*0be0*/  IMAD.WIDE R8, R29, 0x4, R4 ;  /* 0x000000041d087825 */ /* 0x008fe200078e0204 */
[----:B------:R-:W-:-:S03]  /*0bf0*/  ISETP.LT.AND P5, PT, R22, 0xc0, !P0 ;  /* 0x000000c01600780c */ /* 0x000fc600047a1270 */
[--C-:B------:R-:W-:Y:S01]  /*0c00*/  IMAD.WIDE R2, R3, 0x4, R4.reuse ;  /* 0x0000000403027825 */ /* 0x100fe200078e0204 */
[----:B------:R2:W-:Y:S03]  /*0c10*/  @P4 STG.E desc[UR6][R8.64], R15 ;  /* 0x0000000f08004986 */ /* 0x0005e6000c101906 */
[C---:B------:R-:W-:Y:S02]  /*0c20*/  VIADD R21, R0.reuse, 0xb ;  /* 0x0000000b00157836 */ /* 0x040fe40000000000 */
[----:B------:R-:W-:Y:S02]  /*0c30*/  VIADD R22, R0, 0xc ;  /* 0x0000000c00167836 */ /* 0x000fe40000000000 */
[C---:B-1----:R-:W-:Y:S02]  /*0c40*/  VIADD R11, R27.reuse, 0x627 ;  /* 0x000006271b0b7836 */ /* 0x042fe40000000000 */
[----:B------:R-:W-:Y:S01]  /*0c50*/  VIADD R23, R27, 0x708 ;  /* 0x000007081b177836 */ /* 0x000fe20000000000 */
[----:B0-----:R0:W-:Y:S01]  /*0c60*/  @P3 STG.E desc[UR6][R2.64], R7 ;  /* 0x0000000702003986 */ /* 0x0011e2000c101906 */
[----:B------:R-:W-:Y:S01]  /*0c70*/  IMAD.WIDE R10, R11, 0x4, R4 ;  /* 0x000000040b0a7825 */ /* 0x000fe200078e0204 */
[----:B------:R-:W-:-:S02]  /*0c80*/  ISETP.LT.AND P4, PT, R21, 0xc0, !P0 ;  /* 0x000000c01500780c */ /* 0x000fc40004781270 */
[----:B------:R-:W-:Y:S01]  /*0c90*/  ISETP.LT.AND P3, PT, R22, 0xc0, !P0 ;  /* 0x000000c01600780c */ /* 0x000fe20004761270 */
[C---:B------:R-:W-:Y:S02]  /*0ca0*/  VIADD R21, R0.reuse, 0xd ;  /* 0x0000000d00157836 */ /* 0x040fe40000000000 */
[----:B------:R-:W-:Y:S01]  /*0cb0*/  IMAD.WIDE R22, R23, 0x4, R4 ;  /* 0x0000000417167825 */ /* 0x000fe200078e0204 */
[----:B------:R1:W-:Y:S03]  /*0cc0*/  @P2 STG.E desc[UR6][R10.64], R13 ;  /* 0x0000000d0a002986 */ /* 0x0003e6000c101906 */
[C---:B--2---:R-:W-:Y:S02]  /*0cd0*/  VIADD R15, R0.reuse, 0xe ;  /* 0x0000000e000f7836 */ /* 0x044fe40000000000 */
[----:B------:R-:W-:Y:S01]  /*0ce0*/  VIADD R0, R0, 0xf ;  /* 0x0000000f00007836 */ /* 0x000fe20000000000 */
[----:B------:R-:W-:Y:S01]  /*0cf0*/  ISETP.LT.AND P2, PT, R21, 0xc0, !P0 ;  /* 0x000000c01500780c */ /* 0x000fe20004741270 */
[----:B------:R-:W-:Y:S01]  /*0d00*/  VIADD R25, R27, 0x7e9 ;  /* 0x000007e91b197836 */ /* 0x000fe20000000000 */
[----:B------:R2:W-:Y:S01]  /*0d10*/  @P1 STG.E desc[UR6][R22.64], R12 ;  /* 0x0000000c16001986 */ /* 0x0005e2000c101906 */
[----:B------:R-:W-:Y:S01]  /*0d20*/  ISETP.LT.AND P1, PT, R15, 0xc0, !P0 ;  /* 0x000000c00f00780c */ /* 0x000fe20004721270 */
[C---:B0-----:R-:W-:Y:S01]  /*0d30*/  VIADD R3, R27.reuse, 0x8ca ;  /* 0x000008ca1b037836 */ /* 0x041fe20000000000 */
[----:B------:R-:W-:Y:S01]  /*0d40*/  ISETP.LT.AND P0, PT, R0, 0xc0, !P0 ;  /* 0x000000c00000780c */ /* 0x000fe20004701270 */
[----:B-1----:R-:W-:-:S02]  /*0d50*/  VIADD R11, R27, 0x9ab ;  /* 0x000009ab1b0b7836 */ /* 0x002fc40000000000 */
[----:B------:R-:W-:Y:S02]  /*0d60*/  VIADD R13, R27, 0xa8c ;  /* 0x00000a8c1b0d7836 */ /* 0x000fe40000000000 */
[----:B------:R-:W-:-:S04]  /*0d70*/  IMAD.WIDE R8, R25, 0x4, R4 ;  /* 0x0000000419087825 */ /* 0x000fc800078e0204 */
[C---:B------:R-:W-:Y:S02]  /*0d80*/  VIADD R7, R27.reuse, 0xb6d ;  /* 0x00000b6d1b077836 */ /* 0x040fe40000000000 */
[----:B------:R-:W-:Y:S02]  /*0d90*/  VIADD R25, R27, 0xc4e ;  /* 0x00000c4e1b197836 */ /* 0x000fe40000000000 */
[--C-:B------:R-:W-:Y:S01]  /*0da0*/  IMAD.WIDE R2, R3, 0x4, R4.reuse ;  /* 0x0000000403027825 */ /* 0x100fe200078e0204 */
[----:B------:R0:W-:Y:S03]  /*0db0*/  @P6 STG.E desc[UR6][R8.64], R14 ;  /* 0x0000000e08006986 */ /* 0x0001e6000c101906 */
[--C-:B------:R-:W-:Y:S01]  /*0dc0*/  IMAD.WIDE R10, R11, 0x4, R4.reuse ;  /* 0x000000040b0a7825 */ /* 0x100fe200078e0204 */
[----:B------:R0:W-:Y:S03]  /*0dd0*/  @P5 STG.E desc[UR6][R2.64], R20 ;  /* 0x0000001402005986 */ /* 0x0001e6000c101906 */
[--C-:B--2---:R-:W-:Y:S01]  /*0de0*/  IMAD.WIDE R12, R13, 0x4, R4.reuse ;  /* 0x000000040d0c7825 */ /* 0x104fe200078e0204 */
[----:B----4-:R0:W-:Y:S03]  /*0df0*/  @P4 STG.E desc[UR6][R10.64], R19 ;  /* 0x000000130a004986 */ /* 0x0101e6000c101906 */
[--C-:B------:R-:W-:Y:S01]  /*0e00*/  IMAD.WIDE R22, R7, 0x4, R4.reuse ;  /* 0x0000000407167825 */ /* 0x100fe200078e0204 */
[----:B------:R0:W-:Y:S03]  /*0e10*/  @P3 STG.E desc[UR6][R12.64], R18 ;  /* 0x000000120c003986 */ /* 0x0001e6000c101906 */
[----:B------:R-:W-:Y:S01]  /*0e20*/  IMAD.WIDE R24, R25, 0x4, R4 ;  /* 0x0000000419187825 */ /* 0x000fe200078e0204 */
[----:B-----5:R0:W-:Y:S04]  /*0e30*/  @P2 STG.E desc[UR6][R22.64], R17 ;  /* 0x0000001116002986 */ /* 0x0201e8000c101906 */
[----:B------:R0:W-:Y:S02]  /*0e40*/  @P1 STG.E desc[UR6][R24.64], R16 ;  /* 0x0000001018001986 */ /* 0x0001e4000c101906 */
[----:B0-----:R-:W-:Y:S05]  /*0e50*/  @!P0 EXIT ;  /* 0x000000000000894d */ /* 0x001fea0003800000 */
[----:B0-----:R-:W0:Y:S01]  /*0e60*/  LDS R3, [R6+0x3c3c] ;  /* 0x003c3c0006037984 */ /* 0x001e220000000800 */
[----:B------:R-:W-:-:S04]  /*0e70*/  VIADD R27, R27, 0xd2f ;  /* 0x00000d2f1b1b7836 */ /* 0x000fc80000000000 */
[----:B------:R-:W-:-:S05]  /*0e80*/  IMAD.WIDE R4, R27, 0x4, R4 ;  /* 0x000000041b047825 */ /* 0x000fca00078e0204 */
[----:B0-----:R-:W-:Y:S01]  /*0e90*/  STG.E desc[UR6][R4.64], R3 ;  /* 0x0000000304007986 */ /* 0x001fe2000c101906 */
[----:B------:R-:W-:Y:S05]  /*0ea0*/  EXIT ;  /* 0x000000000000794d */ /* 0x000fea0003800000 */
.L_x_0:
[----:B------:R-:W-:-:S00]  /*0eb0*/  BRA `(.L_x_0) ;  /* 0xfffffffc00fc7947 */ /* 0x000fc0000383ffff */
[----:B------:R-:W-:-:S00]  /*0ec0*/  NOP ;  /* 0x0000000000007918 */ /* 0x000fc00000000000 */
        /* <DEDUP_REMOVED lines=11> */
.L_x_1:


//--------------------- .nv.shared.triton_poi_fused_convolution_relu_2 --------------------------
	.section	.nv.shared.triton_poi_fused_convolution_relu_2,"aw",@nobits
	.sectionflags	@""
	.align	16
	.zero		1024


//--------------------- .nv.constant0.triton_poi_fused_convolution_relu_2 --------------------------
	.section	.nv.constant0.triton_poi_fused_convolution_relu_2,"a",@progbits
	.sectionflags	@""
	.align	4
.nv.constant0.triton_poi_fused_convolution_relu_2:
	.zero		560
